	.headerflags	@"EF_CUDA_TEXMODE_UNIFIED EF_CUDA_64BIT_ADDRESS EF_CUDA_ACCELERATORS EF_CUDA_SM90 EF_CUDA_VIRTUAL_SM(EF_CUDA_SM90)"
	.elftype	@"ET_EXEC"


//--------------------- .nv.info                  --------------------------
	.section	.nv.info,"",@"SHT_CUDA_INFO"
	.align	4


	//----- nvinfo : EIATTR_REGCOUNT
	.align		4
        /*0000*/ 	.byte	0x04, 0x2f
        /*0002*/ 	.short	(.L_1 - .L_0)
	.align		4
.L_0:
        /*0004*/ 	.word	index@(triton_poi_fused_cat_hardtanh_hardtanh_backward_1)
        /*0008*/ 	.word	0x0000000d


	//----- nvinfo : EIATTR_MIN_STACK_SIZE
	.align		4
.L_1:
        /*000c*/ 	.byte	0x04, 0x12
        /*000e*/ 	.short	(.L_3 - .L_2)
	.align		4
.L_2:
        /*0010*/ 	.word	index@(triton_poi_fused_cat_hardtanh_hardtanh_backward_1)
        /*0014*/ 	.word	0x00000000


	//----- nvinfo : EIATTR_FRAME_SIZE
	.align		4
.L_3:
        /*0018*/ 	.byte	0x04, 0x11
        /*001a*/ 	.short	(.L_5 - .L_4)
	.align		4
.L_4:
        /*001c*/ 	.word	index@(triton_poi_fused_cat_hardtanh_hardtanh_backward_1)
        /*0020*/ 	.word	0x00000000


	//----- nvinfo : EIATTR_MIN_STACK_SIZE
	.align		4
.L_5:
        /*0024*/ 	.byte	0x04, 0x12
        /*0026*/ 	.short	(.L_7 - .L_6)
	.align		4
.L_6:
        /*0028*/ 	.word	index@(triton_poi_fused_cat_hardtanh_hardtanh_backward_1)
        /*002c*/ 	.word	0x00000000
.L_7:


//--------------------- .nv.info.triton_poi_fused_cat_hardtanh_hardtanh_backward_1 --------------------------
	.section	.nv.info.triton_poi_fused_cat_hardtanh_hardtanh_backward_1,"",@"SHT_CUDA_INFO"
	.sectionflags	@""
	.align	4


	//----- nvinfo : EIATTR_CUDA_API_VERSION
	.align		4
        /*0000*/ 	.byte	0x04, 0x37
        /*0002*/ 	.short	(.L_9 - .L_8)
.L_8:
        /*0004*/ 	.word	0x0000007c


	//----- nvinfo : EIATTR_KPARAM_INFO
	.align		4
.L_9:
        /*0008*/ 	.byte	0x04, 0x17
        /*000a*/ 	.short	(.L_11 - .L_10)
.L_10:
        /*000c*/ 	.word	0x00000000
        /*0010*/ 	.short	0x0003
        /*0012*/ 	.short	0x0018
        /*0014*/ 	.byte	0x00, 0xf0, 0x11, 0x00


	//----- nvinfo : EIATTR_KPARAM_INFO
	.align		4
.L_11:
        /*0018*/ 	.byte	0x04, 0x17
        /*001a*/ 	.short	(.L_13 - .L_12)
.L_12:
        /*001c*/ 	.word	0x00000000
        /*0020*/ 	.short	0x0002
        /*0022*/ 	.short	0x0010
        /*0024*/ 	.byte	0x00, 0xf4, 0x21, 0x00


	//----- nvinfo : EIATTR_KPARAM_INFO
	.align		4
.L_13:
        /*0028*/ 	.byte	0x04, 0x17
        /*002a*/ 	.short	(.L_15 - .L_14)
.L_14:
        /*002c*/ 	.word	0x00000000
        /*0030*/ 	.short	0x0001
        /*0032*/ 	.short	0x0008
        /*0034*/ 	.byte	0x00, 0xf4, 0x21, 0x00


	//----- nvinfo : EIATTR_KPARAM_INFO
	.align		4
.L_15:
        /*0038*/ 	.byte	0x04, 0x17
        /*003a*/ 	.short	(.L_17 - .L_16)
.L_16:
        /*003c*/ 	.word	0x00000000
        /*0040*/ 	.short	0x0000
        /*0042*/ 	.short	0x0000
        /*0044*/ 	.byte	0x00, 0xf4, 0x21, 0x00


	//----- nvinfo : EIATTR_SPARSE_MMA_MASK
	.align		4
.L_17:
        /*0048*/ 	.byte	0x03, 0x50
        /*004a*/ 	.short	0x0000


	//----- nvinfo : EIATTR_MAXREG_COUNT
	.align		4
        /*004c*/ 	.byte	0x03, 0x1b
        /*004e*/ 	.short	0x00ff


	//----- nvinfo : EIATTR_EXIT_INSTR_OFFSETS
	.align		4
        /*0050*/ 	.byte	0x04, 0x1c
        /*0052*/ 	.short	(.L_19 - .L_18)


	//   ....[0]....
.L_18:
        /*0054*/ 	.word	0x00000330


	//   ....[1]....
        /*0058*/ 	.word	0x00000350


	//----- nvinfo : EIATTR_REQNTID
	.align		4
.L_19:
        /*005c*/ 	.byte	0x04, 0x10
        /*005e*/ 	.short	(.L_21 - .L_20)
.L_20:
        /*0060*/ 	.word	0x00000080
        /*0064*/ 	.word	0x00000001
        /*0068*/ 	.word	0x00000001


	//----- nvinfo : EIATTR_CBANK_PARAM_SIZE
	.align		4
.L_21:
        /*006c*/ 	.byte	0x03, 0x19
        /*006e*/ 	.short	0x001c


	//----- nvinfo : EIATTR_PARAM_CBANK
	.align		4
        /*0070*/ 	.byte	0x04, 0x0a
        /*0072*/ 	.short	(.L_23 - .L_22)
	.align		4
.L_22:
        /*0074*/ 	.word	index@(.nv.constant0.triton_poi_fused_cat_hardtanh_hardtanh_backward_1)
        /*0078*/ 	.short	0x0210
        /*007a*/ 	.short	0x001c


	//----- nvinfo : EIATTR_SW_WAR
	.align		4
.L_23:
        /*007c*/ 	.byte	0x04, 0x36
        /*007e*/ 	.short	(.L_25 - .L_24)
.L_24:
        /*0080*/ 	.word	0x00000008
.L_25:


//--------------------- .nv.callgraph             --------------------------
	.section	.nv.callgraph,"",@"SHT_CUDA_CALLGRAPH"
	.align	4
	.sectionentsize	8
	.align		4
        /*0000*/ 	.word	0x00000000
	.align		4
        /*0004*/ 	.word	0xffffffff
	.align		4
        /*0008*/ 	.word	0x00000000
	.align		4
        /*000c*/ 	.word	0xfffffffe
	.align		4
        /*0010*/ 	.word	0x00000000
	.align		4
        /*0014*/ 	.word	0xfffffffd
	.align		4
        /*0018*/ 	.word	0x00000000
	.align		4
        /*001c*/ 	.word	0xfffffffc


//--------------------- .text.triton_poi_fused_cat_hardtanh_hardtanh_backward_1 --------------------------
	.section	.text.triton_poi_fused_cat_hardtanh_hardtanh_backward_1,"ax",@progbits
	.align	128
        .global         triton_poi_fused_cat_hardtanh_hardtanh_backward_1
        .type           triton_poi_fused_cat_hardtanh_hardtanh_backward_1,@function
        .size           triton_poi_fused_cat_hardtanh_hardtanh_backward_1,(.L_x_1 - triton_poi_fused_cat_hardtanh_hardtanh_backward_1)
        .other          triton_poi_fused_cat_hardtanh_hardtanh_backward_1,@"STO_CUDA_ENTRY STV_DEFAULT"
triton_poi_fused_cat_hardtanh_hardtanh_backward_1:
.text.triton_poi_fused_cat_hardtanh_hardtanh_backward_1:
[----:B------:R-:W0:Y:S02]  /*0000*/  LDC R1, c[0x0][0x28] ;  /* 0x00000a00ff017b82 */ /* 0x000e240000000800 */
[----:B------:R-:W1:Y:S01]  /*0010*/  S2R R0, SR_TID.X ;  /* 0x0000000000007919 */ /* 0x000e620000002100 */
[----:B------:R-:W-:Y:S01]  /*0020*/  ULDC.64 UR4, c[0x0][0x210] ;  /* 0x0000840000047ab9 */ /* 0x000fe20000000a00 */
[----:B------:R-:W-:Y:S01]  /*0030*/  ULDC.64 UR6, c[0x0][0x220] ;  /* 0x0000880000067ab9 */ /* 0x000fe20000000a00 */
[----:B------:R-:W2:Y:S01]  /*0040*/  S2R R3, SR_CTAID.X ;  /* 0x0000000000037919 */ /* 0x000ea20000002500 */
[----:B-1----:R-:W-:-:S05]  /*0050*/  LOP3.LUT R0, R0, 0x7f, RZ, 0xc0, !PT ;  /* 0x0000007f00007812 */ /* 0x002fca00078ec0ff */
[----:B--2---:R-:W-:Y:S02]  /*0060*/  IMAD R0, R3, 0x80, R0 ;  /* 0x0000008003007824 */ /* 0x004fe400078e0200 */
[----:B------:R-:W1:Y:S02]  /*0070*/  LDC.64 R2, c[0x0][0x210] ;  /* 0x00008400ff027b82 */ /* 0x000e640000000a00 */
[C---:B------:R-:W-:Y:S01]  /*0080*/  IMAD.HI R4, R0.reuse, 0x1948b0fd, RZ ;  /* 0x1948b0fd00047827 */ /* 0x040fe200078e02ff */
[----:B------:R-:W-:-:S04]  /*0090*/  ISETP.GE.AND P1, PT, R0, 0xa20, PT ;  /* 0x00000a200000780c */ /* 0x000fc80003f26270 */
[----:B------:R-:W-:-:S04]  /*00a0*/  SHF.R.U32.HI R5, RZ, 0x1f, R4 ;  /* 0x0000001fff057819 */ /* 0x000fc80000011604 */
[CC--:B------:R-:W-:Y:S02]  /*00b0*/  LEA.HI.SX32 R7, R4.reuse, R5.reuse, 0x1d ;  /* 0x0000000504077211 */ /* 0x0c0fe400078feaff */
[----:B------:R-:W-:Y:S02]  /*00c0*/  LEA.HI.SX32 R5, R4, R5, 0x1a ;  /* 0x0000000504057211 */ /* 0x000fe400078fd2ff */
[----:B------:R-:W-:-:S03]  /*00d0*/  LEA.HI R6, R7, R7, RZ, 0x3 ;  /* 0x0000000707067211 */ /* 0x000fc600078f18ff */
[C---:B------:R-:W-:Y:S01]  /*00e0*/  IMAD R4, R5.reuse, 0x144, RZ ;  /* 0x0000014405047824 */ /* 0x040fe200078e02ff */
[----:B------:R-:W-:Y:S01]  /*00f0*/  LOP3.LUT R6, R6, 0xfffffff8, RZ, 0xc0, !PT ;  /* 0xfffffff806067812 */ /* 0x000fe200078ec0ff */
[----:B------:R-:W-:-:S03]  /*0100*/  IMAD R5, R5, -0x288, R0 ;  /* 0xfffffd7805057824 */ /* 0x000fc600078e0200 */
[----:B------:R-:W-:Y:S01]  /*0110*/  SHF.R.S32.HI R9, RZ, 0x1f, R4 ;  /* 0x0000001fff097819 */ /* 0x000fe20000011404 */
[C---:B------:R-:W-:Y:S02]  /*0120*/  IMAD.IADD R6, R7.reuse, 0x1, -R6 ;  /* 0x0000000107067824 */ /* 0x040fe400078e0a06 */
[----:B------:R-:W-:Y:S02]  /*0130*/  IMAD R7, R7, -0x51, R0 ;  /* 0xffffffaf07077824 */ /* 0x000fe400078e0200 */
[C---:B------:R-:W-:Y:S01]  /*0140*/  IMAD R8, R6.reuse, 0x51, RZ ;  /* 0x0000005106087824 */ /* 0x040fe200078e02ff */
[----:B------:R-:W-:Y:S01]  /*0150*/  ISETP.GE.AND P0, PT, R6, 0x4, PT ;  /* 0x000000040600780c */ /* 0x000fe20003f06270 */
[--C-:B------:R-:W-:Y:S01]  /*0160*/  IMAD.IADD R5, R5, 0x1, R4.reuse ;  /* 0x0000000105057824 */ /* 0x100fe200078e0204 */
[----:B------:R-:W-:Y:S02]  /*0170*/  SHF.R.S32.HI R10, RZ, 0x1f, R7 ;  /* 0x0000001fff0a7819 */ /* 0x000fe40000011407 */
[----:B------:R-:W-:Y:S01]  /*0180*/  IADD3 R7, P4, P5, R8, R7, R4 ;  /* 0x0000000708077210 */ /* 0x000fe20007d9e004 */
[----:B-1----:R-:W-:Y:S01]  /*0190*/  IMAD.WIDE R2, R5, 0x4, R2 ;  /* 0x0000000405027825 */ /* 0x002fe200078e0202 */
[----:B------:R-:W-:-:S02]  /*01a0*/  SHF.R.S32.HI R8, RZ, 0x1f, R8 ;  /* 0x0000001fff087819 */ /* 0x000fc40000011408 */
[----:B------:R-:W-:Y:S02]  /*01b0*/  ISETP.GT.AND P2, PT, R6, 0x3, !P1 ;  /* 0x000000030600780c */ /* 0x000fe40004f44270 */
[----:B------:R-:W-:Y:S02]  /*01c0*/  IADD3.X R8, R8, R10, R9, P4, P5 ;  /* 0x0000000a08087210 */ /* 0x000fe400027ea409 */
[C---:B------:R-:W-:Y:S02]  /*01d0*/  LEA R4, P4, R7.reuse, UR4, 0x2 ;  /* 0x0000000407047c11 */ /* 0x040fe4000f8810ff */
[----:B------:R-:W-:Y:S02]  /*01e0*/  ISETP.LT.AND P3, PT, R0, 0xa20, !P0 ;  /* 0x00000a200000780c */ /* 0x000fe40004761270 */
[----:B------:R-:W-:Y:S02]  /*01f0*/  LEA.HI.X R5, R7, UR5, R8, 0x2, P4 ;  /* 0x0000000507057c11 */ /* 0x000fe4000a0f1408 */
[----:B------:R-:W-:Y:S01]  /*0200*/  CS2R R6, SRZ ;  /* 0x0000000000067805 */ /* 0x000fe2000001ff00 */
[----:B------:R-:W-:-:S05]  /*0210*/  ULDC.64 UR4, c[0x0][0x208] ;  /* 0x0000820000047ab9 */ /* 0x000fca0000000a00 */
[----:B------:R1:W2:Y:S04]  /*0220*/  @P2 LDG.E R7, desc[UR4][R4.64+-0x510] ;  /* 0xfffaf00404072981 */ /* 0x0002a8000c1e1900 */
[----:B------:R-:W3:Y:S01]  /*0230*/  @P3 LDG.E R6, desc[UR4][R2.64] ;  /* 0x0000000402063981 */ /* 0x000ee2000c1e1900 */
[----:B-1----:R-:W-:-:S04]  /*0240*/  IADD3 R4, P4, R0, UR6, RZ ;  /* 0x0000000600047c10 */ /* 0x002fc8000ff9e0ff */
[----:B------:R-:W-:Y:S02]  /*0250*/  LEA.HI.X.SX32 R5, R0, UR7, 0x1, P4 ;  /* 0x0000000700057c11 */ /* 0x000fe4000a0f0eff */
[----:B--2---:R-:W-:Y:S02]  /*0260*/  SEL R7, R7, RZ, P2 ;  /* 0x000000ff07077207 */ /* 0x004fe40001000000 */
[----:B---3--:R-:W-:-:S03]  /*0270*/  SEL R8, R6, RZ, P3 ;  /* 0x000000ff06087207 */ /* 0x008fc60001800000 */
[----:B------:R-:W-:Y:S02]  /*0280*/  @P0 FADD R8, RZ, -R7 ;  /* 0x80000007ff080221 */ /* 0x000fe40000000000 */
[----:B------:R-:W1:Y:S03]  /*0290*/  LDC.64 R6, c[0x0][0x218] ;  /* 0x00008600ff067b82 */ /* 0x000e660000000a00 */
[----:B------:R-:W-:-:S04]  /*02a0*/  FSETP.GTU.AND P0, PT, R8, RZ, PT ;  /* 0x000000ff0800720b */ /* 0x000fc80003f0c000 */
[----:B------:R-:W-:-:S04]  /*02b0*/  FSEL R9, R8, RZ, P0 ;  /* 0x000000ff08097208 */ /* 0x000fc80000000000 */
[C---:B------:R-:W-:Y:S02]  /*02c0*/  FSETP.GEU.AND P3, PT, R9.reuse, 6, PT ;  /* 0x40c000000900780b */ /* 0x040fe40003f6e000 */
[----:B------:R-:W-:Y:S02]  /*02d0*/  FSETP.NAN.AND P2, PT, R9, R9, PT ;  /* 0x000000090900720b */ /* 0x000fe40003f48000 */
[----:B------:R-:W-:Y:S01]  /*02e0*/  FSETP.GE.OR P0, PT, R8, 6, !P0 ;  /* 0x40c000000800780b */ /* 0x000fe20004706400 */
[----:B-1----:R-:W-:-:S08]  /*02f0*/  IMAD.WIDE R2, R0, 0x4, R6 ;  /* 0x0000000400027825 */ /* 0x002fd000078e0206 */
[----:B------:R-:W-:Y:S02]  /*0300*/  @P3 SEL R9, R9, 0x40c00000, P2 ;  /* 0x40c0000009093807 */ /* 0x000fe40001000000 */
[----:B------:R-:W-:-:S03]  /*0310*/  SEL R7, RZ, 0x1, !P0 ;  /* 0x00000001ff077807 */ /* 0x000fc60004000000 */
[----:B------:R1:W-:Y:S01]  /*0320*/  @!P1 STG.E desc[UR4][R2.64], R9 ;  /* 0x0000000902009986 */ /* 0x0003e2000c101904 */
[----:B------:R-:W-:Y:S05]  /*0330*/  @P1 EXIT ;  /* 0x000000000000194d */ /* 0x000fea0003800000 */
[----:B------:R-:W-:Y:S01]  /*0340*/  STG.E.U8 desc[UR4][R4.64], R7 ;  /* 0x0000000704007986 */ /* 0x000fe2000c101104 */
[----:B------:R-:W-:Y:S05]  /*0350*/  EXIT ;  /* 0x000000000000794d */ /* 0x000fea0003800000 */
.L_x_0:
[----:B------:R-:W-:-:S00]  /*0360*/  BRA `(.L_x_0) ;  /* 0xfffffffc00fc7947 */ /* 0x000fc0000383ffff */
[----:B------:R-:W-:-:S00]  /*0370*/  NOP ;  /* 0x0000000000007918 */ /* 0x000fc00000000000 */
        /* <DEDUP_REMOVED lines=8> */
.L_x_1:


//--------------------- .nv.constant0.triton_poi_fused_cat_hardtanh_hardtanh_backward_1 --------------------------
	.section	.nv.constant0.triton_poi_fused_cat_hardtanh_hardtanh_backward_1,"a",@progbits
	.sectionflags	@""
	.align	4
.nv.constant0.triton_poi_fused_cat_hardtanh_hardtanh_backward_1:
	.zero		556
